//
// Generated by NVIDIA NVVM Compiler
//
// Compiler Build ID: CL-36424714
// Cuda compilation tools, release 13.0, V13.0.88
// Based on NVVM 20.0.0
//

.version 9.0
.target sm_100
.address_size 64


.entry _ZN36_GLOBAL__N__99d56430_4_k_cu_c438c75611wait_kernelEx(
	.param .u64 _ZN36_GLOBAL__N__99d56430_4_k_cu_c438c75611wait_kernelEx_param_0
)
{
	.reg .pred 	%p<2>;
	.reg .b64 	%rd<6>;

	ld.param.u64 	%rd2, [_ZN36_GLOBAL__N__99d56430_4_k_cu_c438c75611wait_kernelEx_param_0];
	// begin inline asm
	mov.u64 	%rd3, %clock64;
	// end inline asm
$L__BB0_1:
	// begin inline asm
	mov.u64 	%rd4, %clock64;
	// end inline asm
	sub.s64 	%rd5, %rd4, %rd3;
	setp.lt.s64 	%p1, %rd5, %rd2;
	@%p1 bra 	$L__BB0_1;
	ret;

}


// ===== COMPILED SASS (sm_100) =====

	.target	sm_100

	.elftype	@"ET_EXEC"


//--------------------- .note.nv.tkinfo           --------------------------
	.section	.note.nv.tkinfo,"",@"SHT_NOTE"
	.sectionflags	@"SHF_NOTE_NV_TKINFO"
	.tkinfo
        /*0018*/ 	.word	0x00000002
        /*0030*/ 	.string	""
        /*0030*/ 	.string	"ptxas"
        /*0030*/ 	.string	"Cuda compilation tools, release 13.0, V13.0.88"
        /*0030*/ 	.string	"Build cuda_13.0.r13.0/compiler.36424714_0"
        /*0030*/ 	.string	"-arch sm_100 -m 64 "



//--------------------- .note.nv.cuinfo           --------------------------
	.section	.note.nv.cuinfo,"",@"SHT_NOTE"
	.sectionflags	@"SHF_NOTE_NV_CUINFO"
        /*0018*/ 	.short	0x0002
        /*001a*/ 	.short	0x0064
        /*001c*/ 	.short	0x0082
	.zero		2


//--------------------- .nv.info                  --------------------------
	.section	.nv.info,"",@"SHT_CUDA_INFO"
	.align	4


	//----- nvinfo : EIATTR_REGCOUNT
	.align		4
        /*0000*/ 	.byte	0x04, 0x2f
        /*0002*/ 	.short	(.L_1 - .L_0)
	.align		4
.L_0:
        /*0004*/ 	.word	index@(_ZN36_GLOBAL__N__99d56430_4_k_cu_c438c75611wait_kernelEx)
        /*0008*/ 	.word	0x00000008


	//----- nvinfo : EIATTR_FRAME_SIZE
	.align		4
.L_1:
        /*000c*/ 	.byte	0x04, 0x11
        /*000e*/ 	.short	(.L_3 - .L_2)
	.align		4
.L_2:
        /*0010*/ 	.word	index@(_ZN36_GLOBAL__N__99d56430_4_k_cu_c438c75611wait_kernelEx)
        /*0014*/ 	.word	0x00000000


	//----- nvinfo : EIATTR_MIN_STACK_SIZE
	.align		4
.L_3:
        /*0018*/ 	.byte	0x04, 0x12
        /*001a*/ 	.short	(.L_5 - .L_4)
	.align		4
.L_4:
        /*001c*/ 	.word	index@(_ZN36_GLOBAL__N__99d56430_4_k_cu_c438c75611wait_kernelEx)
        /*0020*/ 	.word	0x00000000
.L_5:


//--------------------- .nv.compat                --------------------------
	.section	.nv.compat,"",@"SHT_CUDA_COMPAT_INFO"
	.align	4
        /*0000*/ 	.byte	0x02, 0x09, 0x00, 0x00, 0x02, 0x02, 0x01, 0x00, 0x02, 0x05, 0x05, 0x00, 0x03, 0x07, 0x01, 0x01
        /*0010*/ 	.byte	0x02, 0x03, 0x00, 0x00, 0x02, 0x06, 0x01, 0x00, 0x04, 0x0b, 0x08, 0x00, 0x09, 0x00, 0x00, 0x00
        /*0020*/ 	.byte	0x00, 0x00, 0x00, 0x00


//--------------------- .nv.info._ZN36_GLOBAL__N__99d56430_4_k_cu_c438c75611wait_kernelEx --------------------------
	.section	.nv.info._ZN36_GLOBAL__N__99d56430_4_k_cu_c438c75611wait_kernelEx,"",@"SHT_CUDA_INFO"
	.sectionflags	@""
	.align	4


	//----- nvinfo : EIATTR_CUDA_API_VERSION
	.align		4
        /*0000*/ 	.byte	0x04, 0x37
        /*0002*/ 	.short	(.L_7 - .L_6)
.L_6:
        /*0004*/ 	.word	0x00000082


	//----- nvinfo : EIATTR_KPARAM_INFO
	.align		4
.L_7:
        /*0008*/ 	.byte	0x04, 0x17
        /*000a*/ 	.short	(.L_9 - .L_8)
.L_8:
        /*000c*/ 	.word	0x00000000
        /*0010*/ 	.short	0x0000
        /*0012*/ 	.short	0x0000
        /*0014*/ 	.byte	0x00, 0xf0, 0x21, 0x00


	//----- nvinfo : EIATTR_SPARSE_MMA_MASK
	.align		4
.L_9:
        /*0018*/ 	.byte	0x03, 0x50
        /*001a*/ 	.short	0x0000


	//----- nvinfo : EIATTR_MAXREG_COUNT
	.align		4
        /*001c*/ 	.byte	0x03, 0x1b
        /*001e*/ 	.short	0x00ff


	//----- nvinfo : EIATTR_MERCURY_ISA_VERSION
	.align		4
        /*0020*/ 	.byte	0x03, 0x5f
        /*0022*/ 	.short	0x0101


	//----- nvinfo : EIATTR_VRC_CTA_INIT_COUNT
	.align		4
        /*0024*/ 	.byte	0x02, 0x4a
	.zero		1
	.zero		1


	//----- nvinfo : EIATTR_EXIT_INSTR_OFFSETS
	.align		4
        /*0028*/ 	.byte	0x04, 0x1c
        /*002a*/ 	.short	(.L_11 - .L_10)


	//   ....[0]....
.L_10:
        /*002c*/ 	.word	0x000000a0


	//----- nvinfo : EIATTR_CBANK_PARAM_SIZE
	.align		4
.L_11:
        /*0030*/ 	.byte	0x03, 0x19
        /*0032*/ 	.short	0x0008


	//----- nvinfo : EIATTR_PARAM_CBANK
	.align		4
        /*0034*/ 	.byte	0x04, 0x0a
        /*0036*/ 	.short	(.L_13 - .L_12)
	.align		4
.L_12:
        /*0038*/ 	.word	index@(.nv.constant0._ZN36_GLOBAL__N__99d56430_4_k_cu_c438c75611wait_kernelEx)
        /*003c*/ 	.short	0x0380
        /*003e*/ 	.short	0x0008


	//----- nvinfo : EIATTR_SW_WAR
	.align		4
.L_13:
        /*0040*/ 	.byte	0x04, 0x36
        /*0042*/ 	.short	(.L_15 - .L_14)
.L_14:
        /*0044*/ 	.word	0x00000008
.L_15:


//--------------------- .nv.callgraph             --------------------------
	.section	.nv.callgraph,"",@"SHT_CUDA_CALLGRAPH"
	.align	4
	.sectionentsize	8
	.align		4
        /*0000*/ 	.word	0x00000000
	.align		4
        /*0004*/ 	.word	0xffffffff
	.align		4
        /*0008*/ 	.word	0x00000000
	.align		4
        /*000c*/ 	.word	0xfffffffe
	.align		4
        /*0010*/ 	.word	0x00000000
	.align		4
        /*0014*/ 	.word	0xfffffffd
	.align		4
        /*0018*/ 	.word	0x00000000
	.align		4
        /*001c*/ 	.word	0xfffffffc


//--------------------- .text._ZN36_GLOBAL__N__99d56430_4_k_cu_c438c75611wait_kernelEx --------------------------
	.section	.text._ZN36_GLOBAL__N__99d56430_4_k_cu_c438c75611wait_kernelEx,"ax",@progbits
	.align	128
.text._ZN36_GLOBAL__N__99d56430_4_k_cu_c438c75611wait_kernelEx:
        .type           _ZN36_GLOBAL__N__99d56430_4_k_cu_c438c75611wait_kernelEx,@function
        .size           _ZN36_GLOBAL__N__99d56430_4_k_cu_c438c75611wait_kernelEx,(.L_x_2 - _ZN36_GLOBAL__N__99d56430_4_k_cu_c438c75611wait_kernelEx)
        .other          _ZN36_GLOBAL__N__99d56430_4_k_cu_c438c75611wait_kernelEx,@"STO_CUDA_ENTRY STV_DEFAULT"
_ZN36_GLOBAL__N__99d56430_4_k_cu_c438c75611wait_kernelEx:
[----:B------:R-:W-:Y:S01]  /*0000*/  LDC R1, c[0x0][0x37c] ;  /* 0x0000df00ff017b82 */ /* 0x000fe20000000800 */
[----:B------:R-:W-:Y:S01]  /*0010*/  CS2R R2, SR_CLOCKLO ;  /* 0x0000000000027805 */ /* 0x000fe20000015000 */
[----:B------:R-:W0:Y:S01]  /*0020*/  LDCU.64 UR4, c[0x0][0x380] ;  /* 0x00007000ff0477ac */ /* 0x000e220008000a00 */
[----:B------:R-:W-:-:S05]  /*0030*/  NOP ;  /* 0x0000000000007918 */ /* 0x000fca0000000000 */
.L_x_0:
[----:B------:R-:W-:-:S06]  /*0040*/  CS2R R4, SR_CLOCKLO ;  /* 0x0000000000047805 */ /* 0x000fcc0000015000 */
[----:B------:R-:W-:-:S05]  /*0050*/  IADD3 R0, P0, PT, -R2, R4, RZ ;  /* 0x0000000402007210 */ /* 0x000fca0007f1e1ff */
[----:B------:R-:W-:Y:S01]  /*0060*/  IMAD.X R4, R5, 0x1, ~R3, P0 ;  /* 0x0000000105047824 */ /* 0x000fe200000e0e03 */
[----:B0-----:R-:W-:-:S04]  /*0070*/  ISETP.GE.U32.AND P0, PT, R0, UR4, PT ;  /* 0x0000000400007c0c */ /* 0x001fc8000bf06070 */
[----:B------:R-:W-:-:S13]  /*0080*/  ISETP.GE.AND.EX P0, PT, R4, UR5, PT, P0 ;  /* 0x0000000504007c0c */ /* 0x000fda000bf06300 */
[----:B------:R-:W-:Y:S05]  /*0090*/  @!P0 BRA `(.L_x_0) ;  /* 0xfffffffc00e88947 */ /* 0x000fea000383ffff */
[----:B------:R-:W-:Y:S05]  /*00a0*/  EXIT ;  /* 0x000000000000794d */ /* 0x000fea0003800000 */
.L_x_1:
[----:B------:R-:W-:-:S00]  /*00b0*/  BRA `(.L_x_1) ;  /* 0xfffffffc00fc7947 */ /* 0x000fc0000383ffff */
[----:B------:R-:W-:-:S00]  /*00c0*/  NOP ;  /* 0x0000000000007918 */ /* 0x000fc00000000000 */
        /* <DEDUP_REMOVED lines=11> */
.L_x_2:


//--------------------- .nv.shared.reserved.0     --------------------------
	.section	.nv.shared.reserved.0,"aw",@nobits
	.weak		__nv_reservedSMEM_offset_0_alias
	.size		__nv_reservedSMEM_offset_0_alias, 0, 64
	.other		__nv_reservedSMEM_offset_0_alias,@"STO_CUDA_RESERVED_SHARED STV_DEFAULT"
__nv_reservedSMEM_offset_0_alias:
	.zero		0
	.zero		64


//--------------------- .nv.constant0._ZN36_GLOBAL__N__99d56430_4_k_cu_c438c75611wait_kernelEx --------------------------
	.section	.nv.constant0._ZN36_GLOBAL__N__99d56430_4_k_cu_c438c75611wait_kernelEx,"a",@progbits
	.sectionflags	@""
	.align	4
.nv.constant0._ZN36_GLOBAL__N__99d56430_4_k_cu_c438c75611wait_kernelEx:
	.zero		904


//--------------------- SYMBOLS --------------------------

	.type		.nv.reservedSmem.offset0,@object
	.size		.nv.reservedSmem.offset0,0x4
